//
// Generated by NVIDIA NVVM Compiler
//
// Compiler Build ID: CL-36424714
// Cuda compilation tools, release 13.0, V13.0.88
// Based on NVVM 20.0.0
//

.version 9.0
.target sm_100
.address_size 64

	// .globl	_Z3sumPiS_i
.extern .shared .align 16 .b8 temp[];

.visible .entry _Z3sumPiS_i(
	.param .u64 .ptr .align 1 _Z3sumPiS_i_param_0,
	.param .u64 .ptr .align 1 _Z3sumPiS_i_param_1,
	.param .u32 _Z3sumPiS_i_param_2
)
{
	.reg .pred 	%p<6>;
	.reg .b32 	%r<23>;
	.reg .b64 	%rd<7>;

	ld.param.u64 	%rd1, [_Z3sumPiS_i_param_0];
	ld.param.u64 	%rd2, [_Z3sumPiS_i_param_1];
	ld.param.u32 	%r10, [_Z3sumPiS_i_param_2];
	mov.u32 	%r1, %tid.x;
	mov.u32 	%r11, %ctaid.x;
	mov.u32 	%r22, %ntid.x;
	mad.lo.s32 	%r3, %r11, %r22, %r1;
	setp.ge.s32 	%p1, %r3, %r10;
	mov.b32 	%r21, 0;
	@%p1 bra 	$L__BB0_2;
	cvta.to.global.u64 	%rd3, %rd1;
	mul.wide.s32 	%rd4, %r3, 4;
	add.s64 	%rd5, %rd3, %rd4;
	ld.global.u32 	%r21, [%rd5];
$L__BB0_2:
	shl.b32 	%r12, %r1, 2;
	mov.u32 	%r13, temp;
	add.s32 	%r6, %r13, %r12;
	st.shared.u32 	[%r6], %r21;
	bar.sync 	0;
	setp.lt.u32 	%p2, %r22, 2;
	@%p2 bra 	$L__BB0_6;
$L__BB0_3:
	shr.u32 	%r8, %r22, 1;
	setp.ge.u32 	%p3, %r1, %r8;
	@%p3 bra 	$L__BB0_5;
	shl.b32 	%r14, %r8, 2;
	add.s32 	%r15, %r6, %r14;
	ld.shared.u32 	%r16, [%r15];
	ld.shared.u32 	%r17, [%r6];
	add.s32 	%r18, %r17, %r16;
	st.shared.u32 	[%r6], %r18;
$L__BB0_5:
	bar.sync 	0;
	setp.gt.u32 	%p4, %r22, 3;
	mov.u32 	%r22, %r8;
	@%p4 bra 	$L__BB0_3;
$L__BB0_6:
	setp.ne.s32 	%p5, %r1, 0;
	@%p5 bra 	$L__BB0_8;
	ld.shared.u32 	%r19, [temp];
	cvta.to.global.u64 	%rd6, %rd2;
	atom.global.add.u32 	%r20, [%rd6], %r19;
$L__BB0_8:
	ret;

}


// ===== COMPILED SASS (sm_100) =====

	.target	sm_100

	.elftype	@"ET_EXEC"


//--------------------- .note.nv.tkinfo           --------------------------
	.section	.note.nv.tkinfo,"",@"SHT_NOTE"
	.sectionflags	@"SHF_NOTE_NV_TKINFO"
	.tkinfo
        /*0018*/ 	.word	0x00000002
        /*0030*/ 	.string	""
        /*0030*/ 	.string	"ptxas"
        /*0030*/ 	.string	"Cuda compilation tools, release 13.0, V13.0.88"
        /*0030*/ 	.string	"Build cuda_13.0.r13.0/compiler.36424714_0"
        /*0030*/ 	.string	"-arch sm_100 -m 64 "



//--------------------- .note.nv.cuinfo           --------------------------
	.section	.note.nv.cuinfo,"",@"SHT_NOTE"
	.sectionflags	@"SHF_NOTE_NV_CUINFO"
        /*0018*/ 	.short	0x0002
        /*001a*/ 	.short	0x0064
        /*001c*/ 	.short	0x0082
	.zero		2


//--------------------- .nv.info                  --------------------------
	.section	.nv.info,"",@"SHT_CUDA_INFO"
	.align	4


	//----- nvinfo : EIATTR_REGCOUNT
	.align		4
        /*0000*/ 	.byte	0x04, 0x2f
        /*0002*/ 	.short	(.L_1 - .L_0)
	.align		4
.L_0:
        /*0004*/ 	.word	index@(_Z3sumPiS_i)
        /*0008*/ 	.word	0x0000000a


	//----- nvinfo : EIATTR_FRAME_SIZE
	.align		4
.L_1:
        /*000c*/ 	.byte	0x04, 0x11
        /*000e*/ 	.short	(.L_3 - .L_2)
	.align		4
.L_2:
        /*0010*/ 	.word	index@(_Z3sumPiS_i)
        /*0014*/ 	.word	0x00000000


	//----- nvinfo : EIATTR_MIN_STACK_SIZE
	.align		4
.L_3:
        /*0018*/ 	.byte	0x04, 0x12
        /*001a*/ 	.short	(.L_5 - .L_4)
	.align		4
.L_4:
        /*001c*/ 	.word	index@(_Z3sumPiS_i)
        /*0020*/ 	.word	0x00000000
.L_5:


//--------------------- .nv.compat                --------------------------
	.section	.nv.compat,"",@"SHT_CUDA_COMPAT_INFO"
	.align	4
        /*0000*/ 	.byte	0x02, 0x09, 0x00, 0x00, 0x02, 0x02, 0x01, 0x00, 0x02, 0x05, 0x05, 0x00, 0x03, 0x07, 0x01, 0x01
        /*0010*/ 	.byte	0x02, 0x03, 0x00, 0x00, 0x02, 0x06, 0x01, 0x00, 0x04, 0x0b, 0x08, 0x00, 0x09, 0x00, 0x00, 0x00
        /*0020*/ 	.byte	0x00, 0x00, 0x00, 0x00


//--------------------- .nv.info._Z3sumPiS_i      --------------------------
	.section	.nv.info._Z3sumPiS_i,"",@"SHT_CUDA_INFO"
	.sectionflags	@""
	.align	4


	//----- nvinfo : EIATTR_CUDA_API_VERSION
	.align		4
        /*0000*/ 	.byte	0x04, 0x37
        /*0002*/ 	.short	(.L_7 - .L_6)
.L_6:
        /*0004*/ 	.word	0x00000082


	//----- nvinfo : EIATTR_KPARAM_INFO
	.align		4
.L_7:
        /*0008*/ 	.byte	0x04, 0x17
        /*000a*/ 	.short	(.L_9 - .L_8)
.L_8:
        /*000c*/ 	.word	0x00000000
        /*0010*/ 	.short	0x0002
        /*0012*/ 	.short	0x0010
        /*0014*/ 	.byte	0x00, 0xf0, 0x11, 0x00


	//----- nvinfo : EIATTR_KPARAM_INFO
	.align		4
.L_9:
        /*0018*/ 	.byte	0x04, 0x17
        /*001a*/ 	.short	(.L_11 - .L_10)
.L_10:
        /*001c*/ 	.word	0x00000000
        /*0020*/ 	.short	0x0001
        /*0022*/ 	.short	0x0008
        /*0024*/ 	.byte	0x00, 0xf5, 0x21, 0x00


	//----- nvinfo : EIATTR_KPARAM_INFO
	.align		4
.L_11:
        /*0028*/ 	.byte	0x04, 0x17
        /*002a*/ 	.short	(.L_13 - .L_12)
.L_12:
        /*002c*/ 	.word	0x00000000
        /*0030*/ 	.short	0x0000
        /*0032*/ 	.short	0x0000
        /*0034*/ 	.byte	0x00, 0xf5, 0x21, 0x00


	//----- nvinfo : EIATTR_SPARSE_MMA_MASK
	.align		4
.L_13:
        /*0038*/ 	.byte	0x03, 0x50
        /*003a*/ 	.short	0x0000


	//----- nvinfo : EIATTR_MAXREG_COUNT
	.align		4
        /*003c*/ 	.byte	0x03, 0x1b
        /*003e*/ 	.short	0x00ff


	//----- nvinfo : EIATTR_NUM_BARRIERS
	.align		4
        /*0040*/ 	.byte	0x02, 0x4c
        /*0042*/ 	.byte	0x01
	.zero		1


	//----- nvinfo : EIATTR_MERCURY_ISA_VERSION
	.align		4
        /*0044*/ 	.byte	0x03, 0x5f
        /*0046*/ 	.short	0x0101


	//----- nvinfo : EIATTR_VRC_CTA_INIT_COUNT
	.align		4
        /*0048*/ 	.byte	0x02, 0x4a
	.zero		1
	.zero		1


	//----- nvinfo : EIATTR_EXIT_INSTR_OFFSETS
	.align		4
        /*004c*/ 	.byte	0x04, 0x1c
        /*004e*/ 	.short	(.L_15 - .L_14)


	//   ....[0]....
.L_14:
        /*0050*/ 	.word	0x00000200


	//   ....[1]....
        /*0054*/ 	.word	0x00000270


	//----- nvinfo : EIATTR_CBANK_PARAM_SIZE
	.align		4
.L_15:
        /*0058*/ 	.byte	0x03, 0x19
        /*005a*/ 	.short	0x0014


	//----- nvinfo : EIATTR_PARAM_CBANK
	.align		4
        /*005c*/ 	.byte	0x04, 0x0a
        /*005e*/ 	.short	(.L_17 - .L_16)
	.align		4
.L_16:
        /*0060*/ 	.word	index@(.nv.constant0._Z3sumPiS_i)
        /*0064*/ 	.short	0x0380
        /*0066*/ 	.short	0x0014


	//----- nvinfo : EIATTR_SW_WAR
	.align		4
.L_17:
        /*0068*/ 	.byte	0x04, 0x36
        /*006a*/ 	.short	(.L_19 - .L_18)
.L_18:
        /*006c*/ 	.word	0x00000008
.L_19:


//--------------------- .nv.callgraph             --------------------------
	.section	.nv.callgraph,"",@"SHT_CUDA_CALLGRAPH"
	.align	4
	.sectionentsize	8
	.align		4
        /*0000*/ 	.word	0x00000000
	.align		4
        /*0004*/ 	.word	0xffffffff
	.align		4
        /*0008*/ 	.word	0x00000000
	.align		4
        /*000c*/ 	.word	0xfffffffe
	.align		4
        /*0010*/ 	.word	0x00000000
	.align		4
        /*0014*/ 	.word	0xfffffffd
	.align		4
        /*0018*/ 	.word	0x00000000
	.align		4
        /*001c*/ 	.word	0xfffffffc


//--------------------- .text._Z3sumPiS_i         --------------------------
	.section	.text._Z3sumPiS_i,"ax",@progbits
	.align	128
        .global         _Z3sumPiS_i
        .type           _Z3sumPiS_i,@function
        .size           _Z3sumPiS_i,(.L_x_3 - _Z3sumPiS_i)
        .other          _Z3sumPiS_i,@"STO_CUDA_ENTRY STV_DEFAULT"
_Z3sumPiS_i:
.text._Z3sumPiS_i:
[----:B------:R-:W-:Y:S01]  /*0000*/  LDC R1, c[0x0][0x37c] ;  /* 0x0000df00ff017b82 */ /* 0x000fe20000000800 */
[----:B------:R-:W0:Y:S07]  /*0010*/  S2R R7, SR_TID.X ;  /* 0x0000000000077919 */ /* 0x000e2e0000002100 */
[----:B------:R-:W0:Y:S01]  /*0020*/  S2UR UR4, SR_CTAID.X ;  /* 0x00000000000479c3 */ /* 0x000e220000002500 */
[----:B------:R-:W1:Y:S01]  /*0030*/  LDCU UR5, c[0x0][0x390] ;  /* 0x00007200ff0577ac */ /* 0x000e620008000800 */
[----:B------:R-:W-:Y:S01]  /*0040*/  IMAD.MOV.U32 R4, RZ, RZ, RZ ;  /* 0x000000ffff047224 */ /* 0x000fe200078e00ff */
[----:B------:R-:W2:Y:S05]  /*0050*/  LDCU.64 UR6, c[0x0][0x358] ;  /* 0x00006b00ff0677ac */ /* 0x000eaa0008000a00 */
[----:B------:R-:W0:Y:S02]  /*0060*/  LDC R0, c[0x0][0x360] ;  /* 0x0000d800ff007b82 */ /* 0x000e240000000800 */
[----:B0-----:R-:W-:-:S05]  /*0070*/  IMAD R5, R0, UR4, R7 ;  /* 0x0000000400057c24 */ /* 0x001fca000f8e0207 */
[----:B-1----:R-:W-:-:S13]  /*0080*/  ISETP.GE.AND P0, PT, R5, UR5, PT ;  /* 0x0000000505007c0c */ /* 0x002fda000bf06270 */
[----:B------:R-:W0:Y:S02]  /*0090*/  @!P0 LDC.64 R2, c[0x0][0x380] ;  /* 0x0000e000ff028b82 */ /* 0x000e240000000a00 */
[----:B0-----:R-:W-:-:S05]  /*00a0*/  @!P0 IMAD.WIDE R2, R5, 0x4, R2 ;  /* 0x0000000405028825 */ /* 0x001fca00078e0202 */
[----:B--2---:R-:W2:Y:S01]  /*00b0*/  @!P0 LDG.E R4, desc[UR6][R2.64] ;  /* 0x0000000602048981 */ /* 0x004ea2000c1e1900 */
[----:B------:R-:W0:Y:S01]  /*00c0*/  S2UR UR5, SR_CgaCtaId ;  /* 0x00000000000579c3 */ /* 0x000e220000008800 */
[----:B------:R-:W-:Y:S01]  /*00d0*/  UMOV UR4, 0x400 ;  /* 0x0000040000047882 */ /* 0x000fe20000000000 */
[----:B------:R-:W-:Y:S02]  /*00e0*/  ISETP.GE.U32.AND P1, PT, R0, 0x2, PT ;  /* 0x000000020000780c */ /* 0x000fe40003f26070 */
[----:B------:R-:W-:Y:S01]  /*00f0*/  ISETP.NE.AND P0, PT, R7, RZ, PT ;  /* 0x000000ff0700720c */ /* 0x000fe20003f05270 */
[----:B0-----:R-:W-:-:S06]  /*0100*/  ULEA UR4, UR5, UR4, 0x18 ;  /* 0x0000000405047291 */ /* 0x001fcc000f8ec0ff */
[----:B------:R-:W-:-:S05]  /*0110*/  LEA R5, R7, UR4, 0x2 ;  /* 0x0000000407057c11 */ /* 0x000fca000f8e10ff */
[----:B--2---:R0:W-:Y:S01]  /*0120*/  STS [R5], R4 ;  /* 0x0000000405007388 */ /* 0x0041e20000000800 */
[----:B------:R-:W-:Y:S06]  /*0130*/  BAR.SYNC.DEFER_BLOCKING 0x0 ;  /* 0x0000000000007b1d */ /* 0x000fec0000010000 */
[----:B------:R-:W-:Y:S05]  /*0140*/  @!P1 BRA `(.L_x_0) ;  /* 0x00000000002c9947 */ /* 0x000fea0003800000 */
.L_x_1:
[----:B------:R-:W-:-:S04]  /*0150*/  SHF.R.U32.HI R6, RZ, 0x1, R0 ;  /* 0x00000001ff067819 */ /* 0x000fc80000011600 */
[----:B------:R-:W-:-:S13]  /*0160*/  ISETP.GE.U32.AND P1, PT, R7, R6, PT ;  /* 0x000000060700720c */ /* 0x000fda0003f26070 */
[----:B------:R-:W-:Y:S01]  /*0170*/  @!P1 IMAD R2, R6, 0x4, R5 ;  /* 0x0000000406029824 */ /* 0x000fe200078e0205 */
[----:B------:R-:W-:Y:S05]  /*0180*/  @!P1 LDS R3, [R5] ;  /* 0x0000000005039984 */ /* 0x000fea0000000800 */
[----:B------:R-:W0:Y:S02]  /*0190*/  @!P1 LDS R2, [R2] ;  /* 0x0000000002029984 */ /* 0x000e240000000800 */
[----:B0-----:R-:W-:-:S05]  /*01a0*/  @!P1 IMAD.IADD R4, R2, 0x1, R3 ;  /* 0x0000000102049824 */ /* 0x001fca00078e0203 */
[----:B------:R1:W-:Y:S01]  /*01b0*/  @!P1 STS [R5], R4 ;  /* 0x0000000405009388 */ /* 0x0003e20000000800 */
[----:B------:R-:W-:Y:S01]  /*01c0*/  BAR.SYNC.DEFER_BLOCKING 0x0 ;  /* 0x0000000000007b1d */ /* 0x000fe20000010000 */
[----:B------:R-:W-:Y:S01]  /*01d0*/  ISETP.GT.U32.AND P1, PT, R0, 0x3, PT ;  /* 0x000000030000780c */ /* 0x000fe20003f24070 */
[----:B------:R-:W-:-:S12]  /*01e0*/  IMAD.MOV.U32 R0, RZ, RZ, R6 ;  /* 0x000000ffff007224 */ /* 0x000fd800078e0006 */
[----:B-1----:R-:W-:Y:S05]  /*01f0*/  @P1 BRA `(.L_x_1) ;  /* 0xfffffffc00d41947 */ /* 0x002fea000383ffff */
.L_x_0:
[----:B------:R-:W-:Y:S05]  /*0200*/  @P0 EXIT ;  /* 0x000000000000094d */ /* 0x000fea0003800000 */
[----:B------:R-:W1:Y:S01]  /*0210*/  S2UR UR5, SR_CgaCtaId ;  /* 0x00000000000579c3 */ /* 0x000e620000008800 */
[----:B------:R-:W-:-:S07]  /*0220*/  UMOV UR4, 0x400 ;  /* 0x0000040000047882 */ /* 0x000fce0000000000 */
[----:B------:R-:W2:Y:S01]  /*0230*/  LDC.64 R2, c[0x0][0x388] ;  /* 0x0000e200ff027b82 */ /* 0x000ea20000000a00 */
[----:B-1----:R-:W-:-:S09]  /*0240*/  ULEA UR4, UR5, UR4, 0x18 ;  /* 0x0000000405047291 */ /* 0x002fd2000f8ec0ff */
[----:B0-----:R-:W2:Y:S04]  /*0250*/  LDS R5, [UR4] ;  /* 0x00000004ff057984 */ /* 0x001ea80008000800 */
[----:B--2---:R-:W-:Y:S01]  /*0260*/  REDG.E.ADD.STRONG.GPU desc[UR6][R2.64], R5 ;  /* 0x000000050200798e */ /* 0x004fe2000c12e106 */
[----:B------:R-:W-:Y:S05]  /*0270*/  EXIT ;  /* 0x000000000000794d */ /* 0x000fea0003800000 */
.L_x_2:
[----:B------:R-:W-:-:S00]  /*0280*/  BRA `(.L_x_2) ;  /* 0xfffffffc00fc7947 */ /* 0x000fc0000383ffff */
[----:B------:R-:W-:-:S00]  /*0290*/  NOP ;  /* 0x0000000000007918 */ /* 0x000fc00000000000 */
        /* <DEDUP_REMOVED lines=14> */
.L_x_3:


//--------------------- .nv.shared._Z3sumPiS_i    --------------------------
	.section	.nv.shared._Z3sumPiS_i,"aw",@nobits
	.sectionflags	@""
	.align	16
	.zero		1024


//--------------------- .nv.shared.reserved.0     --------------------------
	.section	.nv.shared.reserved.0,"aw",@nobits
	.weak		__nv_reservedSMEM_offset_0_alias
	.size		__nv_reservedSMEM_offset_0_alias, 0, 64
	.other		__nv_reservedSMEM_offset_0_alias,@"STO_CUDA_RESERVED_SHARED STV_DEFAULT"
__nv_reservedSMEM_offset_0_alias:
	.zero		0
	.zero		64


//--------------------- .nv.constant0._Z3sumPiS_i --------------------------
	.section	.nv.constant0._Z3sumPiS_i,"a",@progbits
	.sectionflags	@""
	.align	4
.nv.constant0._Z3sumPiS_i:
	.zero		916


//--------------------- SYMBOLS --------------------------

	.type		.nv.reservedSmem.offset0,@object
	.size		.nv.reservedSmem.offset0,0x4
	.type		.nv.reservedSmem.cap,@object
	.size		.nv.reservedSmem.cap,0x4
